	.headerflags	@"EF_CUDA_TEXMODE_UNIFIED EF_CUDA_64BIT_ADDRESS EF_CUDA_ACCELERATORS EF_CUDA_SM90 EF_CUDA_VIRTUAL_SM(EF_CUDA_SM90)"
	.elftype	@"ET_EXEC"


//--------------------- .nv.info                  --------------------------
	.section	.nv.info,"",@"SHT_CUDA_INFO"
	.align	4


	//----- nvinfo : EIATTR_REGCOUNT
	.align		4
        /*0000*/ 	.byte	0x04, 0x2f
        /*0002*/ 	.short	(.L_1 - .L_0)
	.align		4
.L_0:
        /*0004*/ 	.word	index@(triton_poi_fused_add_mul_rsub_0)
        /*0008*/ 	.word	0x00000012


	//----- nvinfo : EIATTR_MIN_STACK_SIZE
	.align		4
.L_1:
        /*000c*/ 	.byte	0x04, 0x12
        /*000e*/ 	.short	(.L_3 - .L_2)
	.align		4
.L_2:
        /*0010*/ 	.word	index@(triton_poi_fused_add_mul_rsub_0)
        /*0014*/ 	.word	0x00000000


	//----- nvinfo : EIATTR_FRAME_SIZE
	.align		4
.L_3:
        /*0018*/ 	.byte	0x04, 0x11
        /*001a*/ 	.short	(.L_5 - .L_4)
	.align		4
.L_4:
        /*001c*/ 	.word	index@(triton_poi_fused_add_mul_rsub_0)
        /*0020*/ 	.word	0x00000000


	//----- nvinfo : EIATTR_MIN_STACK_SIZE
	.align		4
.L_5:
        /*0024*/ 	.byte	0x04, 0x12
        /*0026*/ 	.short	(.L_7 - .L_6)
	.align		4
.L_6:
        /*0028*/ 	.word	index@(triton_poi_fused_add_mul_rsub_0)
        /*002c*/ 	.word	0x00000000
.L_7:


//--------------------- .nv.info.triton_poi_fused_add_mul_rsub_0 --------------------------
	.section	.nv.info.triton_poi_fused_add_mul_rsub_0,"",@"SHT_CUDA_INFO"
	.sectionflags	@""
	.align	4


	//----- nvinfo : EIATTR_CUDA_API_VERSION
	.align		4
        /*0000*/ 	.byte	0x04, 0x37
        /*0002*/ 	.short	(.L_9 - .L_8)
.L_8:
        /*0004*/ 	.word	0x0000007c


	//----- nvinfo : EIATTR_KPARAM_INFO
	.align		4
.L_9:
        /*0008*/ 	.byte	0x04, 0x17
        /*000a*/ 	.short	(.L_11 - .L_10)
.L_10:
        /*000c*/ 	.word	0x00000000
        /*0010*/ 	.short	0x0003
        /*0012*/ 	.short	0x0018
        /*0014*/ 	.byte	0x00, 0xf0, 0x11, 0x00


	//----- nvinfo : EIATTR_KPARAM_INFO
	.align		4
.L_11:
        /*0018*/ 	.byte	0x04, 0x17
        /*001a*/ 	.short	(.L_13 - .L_12)
.L_12:
        /*001c*/ 	.word	0x00000000
        /*0020*/ 	.short	0x0002
        /*0022*/ 	.short	0x0010
        /*0024*/ 	.byte	0x00, 0xf4, 0x21, 0x00


	//----- nvinfo : EIATTR_KPARAM_INFO
	.align		4
.L_13:
        /*0028*/ 	.byte	0x04, 0x17
        /*002a*/ 	.short	(.L_15 - .L_14)
.L_14:
        /*002c*/ 	.word	0x00000000
        /*0030*/ 	.short	0x0001
        /*0032*/ 	.short	0x0008
        /*0034*/ 	.byte	0x00, 0xf4, 0x21, 0x00


	//----- nvinfo : EIATTR_KPARAM_INFO
	.align		4
.L_15:
        /*0038*/ 	.byte	0x04, 0x17
        /*003a*/ 	.short	(.L_17 - .L_16)
.L_16:
        /*003c*/ 	.word	0x00000000
        /*0040*/ 	.short	0x0000
        /*0042*/ 	.short	0x0000
        /*0044*/ 	.byte	0x00, 0xf4, 0x21, 0x00


	//----- nvinfo : EIATTR_SPARSE_MMA_MASK
	.align		4
.L_17:
        /*0048*/ 	.byte	0x03, 0x50
        /*004a*/ 	.short	0x0000


	//----- nvinfo : EIATTR_MAXREG_COUNT
	.align		4
        /*004c*/ 	.byte	0x03, 0x1b
        /*004e*/ 	.short	0x00ff


	//----- nvinfo : EIATTR_EXIT_INSTR_OFFSETS
	.align		4
        /*0050*/ 	.byte	0x04, 0x1c
        /*0052*/ 	.short	(.L_19 - .L_18)


	//   ....[0]....
.L_18:
        /*0054*/ 	.word	0x000001d0


	//   ....[1]....
        /*0058*/ 	.word	0x000001f0


	//----- nvinfo : EIATTR_REQNTID
	.align		4
.L_19:
        /*005c*/ 	.byte	0x04, 0x10
        /*005e*/ 	.short	(.L_21 - .L_20)
.L_20:
        /*0060*/ 	.word	0x00000080
        /*0064*/ 	.word	0x00000001
        /*0068*/ 	.word	0x00000001


	//----- nvinfo : EIATTR_CBANK_PARAM_SIZE
	.align		4
.L_21:
        /*006c*/ 	.byte	0x03, 0x19
        /*006e*/ 	.short	0x001c


	//----- nvinfo : EIATTR_PARAM_CBANK
	.align		4
        /*0070*/ 	.byte	0x04, 0x0a
        /*0072*/ 	.short	(.L_23 - .L_22)
	.align		4
.L_22:
        /*0074*/ 	.word	index@(.nv.constant0.triton_poi_fused_add_mul_rsub_0)
        /*0078*/ 	.short	0x0210
        /*007a*/ 	.short	0x001c


	//----- nvinfo : EIATTR_SW_WAR
	.align		4
.L_23:
        /*007c*/ 	.byte	0x04, 0x36
        /*007e*/ 	.short	(.L_25 - .L_24)
.L_24:
        /*0080*/ 	.word	0x00000008
.L_25:


//--------------------- .nv.callgraph             --------------------------
	.section	.nv.callgraph,"",@"SHT_CUDA_CALLGRAPH"
	.align	4
	.sectionentsize	8
	.align		4
        /*0000*/ 	.word	0x00000000
	.align		4
        /*0004*/ 	.word	0xffffffff
	.align		4
        /*0008*/ 	.word	0x00000000
	.align		4
        /*000c*/ 	.word	0xfffffffe
	.align		4
        /*0010*/ 	.word	0x00000000
	.align		4
        /*0014*/ 	.word	0xfffffffd
	.align		4
        /*0018*/ 	.word	0x00000000
	.align		4
        /*001c*/ 	.word	0xfffffffc


//--------------------- .text.triton_poi_fused_add_mul_rsub_0 --------------------------
	.section	.text.triton_poi_fused_add_mul_rsub_0,"ax",@progbits
	.align	128
        .global         triton_poi_fused_add_mul_rsub_0
        .type           triton_poi_fused_add_mul_rsub_0,@function
        .size           triton_poi_fused_add_mul_rsub_0,(.L_x_1 - triton_poi_fused_add_mul_rsub_0)
        .other          triton_poi_fused_add_mul_rsub_0,@"STO_CUDA_ENTRY STV_DEFAULT"
triton_poi_fused_add_mul_rsub_0:
.text.triton_poi_fused_add_mul_rsub_0:
[----:B------:R-:W0:Y:S02]  /*0000*/  LDC R1, c[0x0][0x28] ;  /* 0x00000a00ff017b82 */ /* 0x000e240000000800 */
[----:B------:R-:W1:Y:S01]  /*0010*/  S2R R0, SR_TID.X ;  /* 0x0000000000007919 */ /* 0x000e620000002100 */
[----:B------:R-:W2:Y:S01]  /*0020*/  LDC.64 R4, c[0x0][0x218] ;  /* 0x00008600ff047b82 */ /* 0x000ea20000000a00 */
[----:B------:R-:W-:Y:S01]  /*0030*/  CS2R R12, SRZ ;  /* 0x00000000000c7805 */ /* 0x000fe2000001ff00 */
[----:B------:R-:W-:Y:S01]  /*0040*/  ULDC.64 UR4, c[0x0][0x208] ;  /* 0x0000820000047ab9 */ /* 0x000fe20000000a00 */
[----:B------:R-:W3:Y:S05]  /*0050*/  S2R R9, SR_CTAID.X ;  /* 0x0000000000097919 */ /* 0x000eea0000002500 */
[----:B------:R-:W4:Y:S01]  /*0060*/  LDC.64 R2, c[0x0][0x210] ;  /* 0x00008400ff027b82 */ /* 0x000f220000000a00 */
[----:B-1----:R-:W-:-:S02]  /*0070*/  SHF.L.U32 R0, R0, 0x1, RZ ;  /* 0x0000000100007819 */ /* 0x002fc400000006ff */
[----:B---3--:R-:W-:Y:S02]  /*0080*/  SHF.R.S32.HI R6, RZ, 0x17, R9 ;  /* 0x00000017ff067819 */ /* 0x008fe40000011409 */
[----:B------:R-:W-:Y:S02]  /*0090*/  LOP3.LUT R0, R0, 0xfe, RZ, 0xc0, !PT ;  /* 0x000000fe00007812 */ /* 0x000fe400078ec0ff */
[----:B------:R-:W-:Y:S02]  /*00a0*/  SGXT R6, R6, 0x1 ;  /* 0x000000010606781a */ /* 0x000fe40000000200 */
[----:B------:R-:W-:-:S04]  /*00b0*/  LEA R9, R9, R0, 0x8 ;  /* 0x0000000009097211 */ /* 0x000fc800078e40ff */
[----:B------:R-:W-:Y:S02]  /*00c0*/  LEA.HI R6, R6, R9, RZ, 0x4 ;  /* 0x0000000906067211 */ /* 0x000fe400078f20ff */
[----:B------:R-:W-:Y:S02]  /*00d0*/  ISETP.GE.AND P0, PT, R9, 0x100, PT ;  /* 0x000001000900780c */ /* 0x000fe40003f06270 */
[----:B------:R-:W-:-:S04]  /*00e0*/  LOP3.LUT R6, R6, 0xfffffff0, RZ, 0xc0, !PT ;  /* 0xfffffff006067812 */ /* 0x000fc800078ec0ff */
[----:B------:R-:W-:-:S05]  /*00f0*/  IADD3 R7, R9, -R6, RZ ;  /* 0x8000000609077210 */ /* 0x000fca0007ffe0ff */
[----:B--2---:R-:W-:Y:S01]  /*0100*/  IMAD.WIDE R4, R7, 0x4, R4 ;  /* 0x0000000407047825 */ /* 0x004fe200078e0204 */
[----:B------:R-:W-:Y:S01]  /*0110*/  CS2R R10, SRZ ;  /* 0x00000000000a7805 */ /* 0x000fe2000001ff00 */
[----:B------:R-:W1:Y:S03]  /*0120*/  LDC.64 R6, c[0x0][0x220] ;  /* 0x00008800ff067b82 */ /* 0x000e660000000a00 */
[----:B------:R-:W2:Y:S01]  /*0130*/  @!P0 LDG.E.EL.64 R12, desc[UR4][R4.64] ;  /* 0x00000004040c8981 */ /* 0x000ea2000c2e1b00 */
[----:B----4-:R-:W-:-:S05]  /*0140*/  IMAD.WIDE R2, R9, 0x4, R2 ;  /* 0x0000000409027825 */ /* 0x010fca00078e0202 */
[----:B------:R-:W3:Y:S01]  /*0150*/  @!P0 LDG.E.64 R10, desc[UR4][R2.64] ;  /* 0x00000004020a8981 */ /* 0x000ee2000c1e1b00 */
[----:B-1----:R-:W-:-:S04]  /*0160*/  IMAD.WIDE R6, R9, 0x4, R6 ;  /* 0x0000000409067825 */ /* 0x002fc800078e0206 */
[----:B--2---:R-:W-:Y:S01]  /*0170*/  FADD R0, -R12, 1 ;  /* 0x3f8000000c007421 */ /* 0x004fe20000000100 */
[----:B------:R-:W-:-:S03]  /*0180*/  FADD R8, -R13, 1 ;  /* 0x3f8000000d087421 */ /* 0x000fc60000000100 */
[----:B------:R-:W-:Y:S01]  /*0190*/  FMUL R15, R0, 1.00000000000000000000e+09 ;  /* 0x4e6e6b28000f7820 */ /* 0x000fe20000400000 */
[----:B------:R-:W-:-:S03]  /*01a0*/  FMUL R8, R8, 1.00000000000000000000e+09 ;  /* 0x4e6e6b2808087820 */ /* 0x000fc60000400000 */
[----:B---3--:R-:W-:Y:S01]  /*01b0*/  FFMA R10, R12, R10, -R15 ;  /* 0x0000000a0c0a7223 */ /* 0x008fe2000000080f */
[----:B------:R-:W-:Y:S01]  /*01c0*/  FFMA R11, R13, R11, -R8 ;  /* 0x0000000b0d0b7223 */ /* 0x000fe20000000808 */
[----:B------:R-:W-:Y:S06]  /*01d0*/  @P0 EXIT ;  /* 0x000000000000094d */ /* 0x000fec0003800000 */
[----:B------:R-:W-:Y:S01]  /*01e0*/  STG.E.64 desc[UR4][R6.64], R10 ;  /* 0x0000000a06007986 */ /* 0x000fe2000c101b04 */
[----:B------:R-:W-:Y:S05]  /*01f0*/  EXIT ;  /* 0x000000000000794d */ /* 0x000fea0003800000 */
.L_x_0:
[----:B------:R-:W-:-:S00]  /*0200*/  BRA `(.L_x_0) ;  /* 0xfffffffc00fc7947 */ /* 0x000fc0000383ffff */
[----:B------:R-:W-:-:S00]  /*0210*/  NOP ;  /* 0x0000000000007918 */ /* 0x000fc00000000000 */
        /* <DEDUP_REMOVED lines=14> */
.L_x_1:


//--------------------- .nv.constant0.triton_poi_fused_add_mul_rsub_0 --------------------------
	.section	.nv.constant0.triton_poi_fused_add_mul_rsub_0,"a",@progbits
	.sectionflags	@""
	.align	4
.nv.constant0.triton_poi_fused_add_mul_rsub_0:
	.zero		556
